//
// Generated by NVIDIA NVVM Compiler
//
// Compiler Build ID: CL-36424714
// Cuda compilation tools, release 13.0, V13.0.88
// Based on NVVM 20.0.0
//

.version 9.0
.target sm_100
.address_size 64

	// .globl	_Z14compute_kernelPKfS0_Pfi

.visible .entry _Z14compute_kernelPKfS0_Pfi(
	.param .u64 .ptr .align 1 _Z14compute_kernelPKfS0_Pfi_param_0,
	.param .u64 .ptr .align 1 _Z14compute_kernelPKfS0_Pfi_param_1,
	.param .u64 .ptr .align 1 _Z14compute_kernelPKfS0_Pfi_param_2,
	.param .u32 _Z14compute_kernelPKfS0_Pfi_param_3
)
{
	.reg .pred 	%p<2>;
	.reg .b32 	%r<8>;
	.reg .b32 	%f<5>;
	.reg .b64 	%rd<11>;

	ld.param.u64 	%rd1, [_Z14compute_kernelPKfS0_Pfi_param_0];
	ld.param.u64 	%rd2, [_Z14compute_kernelPKfS0_Pfi_param_1];
	ld.param.u64 	%rd3, [_Z14compute_kernelPKfS0_Pfi_param_2];
	ld.param.u32 	%r2, [_Z14compute_kernelPKfS0_Pfi_param_3];
	mov.u32 	%r3, %ctaid.x;
	mov.u32 	%r4, %ntid.x;
	mov.u32 	%r5, %tid.x;
	mad.lo.s32 	%r1, %r3, %r4, %r5;
	setp.ge.s32 	%p1, %r1, %r2;
	@%p1 bra 	$L__BB0_2;
	cvta.to.global.u64 	%rd4, %rd1;
	cvta.to.global.u64 	%rd5, %rd2;
	cvta.to.global.u64 	%rd6, %rd3;
	not.b32 	%r6, %r1;
	and.b32  	%r7, %r6, 1;
	mul.wide.s32 	%rd7, %r1, 4;
	add.s64 	%rd8, %rd4, %rd7;
	ld.global.f32 	%f1, [%rd8];
	cvt.rn.f32.u32 	%f2, %r7;
	add.s64 	%rd9, %rd5, %rd7;
	ld.global.f32 	%f3, [%rd9];
	fma.rn.f32 	%f4, %f3, %f2, %f1;
	add.s64 	%rd10, %rd6, %rd7;
	st.global.f32 	[%rd10], %f4;
$L__BB0_2:
	ret;

}


// ===== COMPILED SASS (sm_100) =====

	.target	sm_100

	.elftype	@"ET_EXEC"


//--------------------- .note.nv.tkinfo           --------------------------
	.section	.note.nv.tkinfo,"",@"SHT_NOTE"
	.sectionflags	@"SHF_NOTE_NV_TKINFO"
	.tkinfo
        /*0018*/ 	.word	0x00000002
        /*0030*/ 	.string	""
        /*0030*/ 	.string	"ptxas"
        /*0030*/ 	.string	"Cuda compilation tools, release 13.0, V13.0.88"
        /*0030*/ 	.string	"Build cuda_13.0.r13.0/compiler.36424714_0"
        /*0030*/ 	.string	"-arch sm_100 -m 64 "



//--------------------- .note.nv.cuinfo           --------------------------
	.section	.note.nv.cuinfo,"",@"SHT_NOTE"
	.sectionflags	@"SHF_NOTE_NV_CUINFO"
        /*0018*/ 	.short	0x0002
        /*001a*/ 	.short	0x0064
        /*001c*/ 	.short	0x0082
	.zero		2


//--------------------- .nv.info                  --------------------------
	.section	.nv.info,"",@"SHT_CUDA_INFO"
	.align	4


	//----- nvinfo : EIATTR_REGCOUNT
	.align		4
        /*0000*/ 	.byte	0x04, 0x2f
        /*0002*/ 	.short	(.L_1 - .L_0)
	.align		4
.L_0:
        /*0004*/ 	.word	index@(_Z14compute_kernelPKfS0_Pfi)
        /*0008*/ 	.word	0x0000000e


	//----- nvinfo : EIATTR_FRAME_SIZE
	.align		4
.L_1:
        /*000c*/ 	.byte	0x04, 0x11
        /*000e*/ 	.short	(.L_3 - .L_2)
	.align		4
.L_2:
        /*0010*/ 	.word	index@(_Z14compute_kernelPKfS0_Pfi)
        /*0014*/ 	.word	0x00000000


	//----- nvinfo : EIATTR_MIN_STACK_SIZE
	.align		4
.L_3:
        /*0018*/ 	.byte	0x04, 0x12
        /*001a*/ 	.short	(.L_5 - .L_4)
	.align		4
.L_4:
        /*001c*/ 	.word	index@(_Z14compute_kernelPKfS0_Pfi)
        /*0020*/ 	.word	0x00000000
.L_5:


//--------------------- .nv.compat                --------------------------
	.section	.nv.compat,"",@"SHT_CUDA_COMPAT_INFO"
	.align	4
        /*0000*/ 	.byte	0x02, 0x09, 0x00, 0x00, 0x02, 0x02, 0x01, 0x00, 0x02, 0x05, 0x05, 0x00, 0x03, 0x07, 0x01, 0x01
        /*0010*/ 	.byte	0x02, 0x03, 0x00, 0x00, 0x02, 0x06, 0x01, 0x00, 0x04, 0x0b, 0x08, 0x00, 0x09, 0x00, 0x00, 0x00
        /*0020*/ 	.byte	0x00, 0x00, 0x00, 0x00


//--------------------- .nv.info._Z14compute_kernelPKfS0_Pfi --------------------------
	.section	.nv.info._Z14compute_kernelPKfS0_Pfi,"",@"SHT_CUDA_INFO"
	.sectionflags	@""
	.align	4


	//----- nvinfo : EIATTR_CUDA_API_VERSION
	.align		4
        /*0000*/ 	.byte	0x04, 0x37
        /*0002*/ 	.short	(.L_7 - .L_6)
.L_6:
        /*0004*/ 	.word	0x00000082


	//----- nvinfo : EIATTR_KPARAM_INFO
	.align		4
.L_7:
        /*0008*/ 	.byte	0x04, 0x17
        /*000a*/ 	.short	(.L_9 - .L_8)
.L_8:
        /*000c*/ 	.word	0x00000000
        /*0010*/ 	.short	0x0003
        /*0012*/ 	.short	0x0018
        /*0014*/ 	.byte	0x00, 0xf0, 0x11, 0x00


	//----- nvinfo : EIATTR_KPARAM_INFO
	.align		4
.L_9:
        /*0018*/ 	.byte	0x04, 0x17
        /*001a*/ 	.short	(.L_11 - .L_10)
.L_10:
        /*001c*/ 	.word	0x00000000
        /*0020*/ 	.short	0x0002
        /*0022*/ 	.short	0x0010
        /*0024*/ 	.byte	0x00, 0xf5, 0x21, 0x00


	//----- nvinfo : EIATTR_KPARAM_INFO
	.align		4
.L_11:
        /*0028*/ 	.byte	0x04, 0x17
        /*002a*/ 	.short	(.L_13 - .L_12)
.L_12:
        /*002c*/ 	.word	0x00000000
        /*0030*/ 	.short	0x0001
        /*0032*/ 	.short	0x0008
        /*0034*/ 	.byte	0x00, 0xf5, 0x21, 0x00


	//----- nvinfo : EIATTR_KPARAM_INFO
	.align		4
.L_13:
        /*0038*/ 	.byte	0x04, 0x17
        /*003a*/ 	.short	(.L_15 - .L_14)
.L_14:
        /*003c*/ 	.word	0x00000000
        /*0040*/ 	.short	0x0000
        /*0042*/ 	.short	0x0000
        /*0044*/ 	.byte	0x00, 0xf5, 0x21, 0x00


	//----- nvinfo : EIATTR_SPARSE_MMA_MASK
	.align		4
.L_15:
        /*0048*/ 	.byte	0x03, 0x50
        /*004a*/ 	.short	0x0000


	//----- nvinfo : EIATTR_MAXREG_COUNT
	.align		4
        /*004c*/ 	.byte	0x03, 0x1b
        /*004e*/ 	.short	0x00ff


	//----- nvinfo : EIATTR_MERCURY_ISA_VERSION
	.align		4
        /*0050*/ 	.byte	0x03, 0x5f
        /*0052*/ 	.short	0x0101


	//----- nvinfo : EIATTR_VRC_CTA_INIT_COUNT
	.align		4
        /*0054*/ 	.byte	0x02, 0x4a
	.zero		1
	.zero		1


	//----- nvinfo : EIATTR_EXIT_INSTR_OFFSETS
	.align		4
        /*0058*/ 	.byte	0x04, 0x1c
        /*005a*/ 	.short	(.L_17 - .L_16)


	//   ....[0]....
.L_16:
        /*005c*/ 	.word	0x00000070


	//   ....[1]....
        /*0060*/ 	.word	0x00000150


	//----- nvinfo : EIATTR_CBANK_PARAM_SIZE
	.align		4
.L_17:
        /*0064*/ 	.byte	0x03, 0x19
        /*0066*/ 	.short	0x001c


	//----- nvinfo : EIATTR_PARAM_CBANK
	.align		4
        /*0068*/ 	.byte	0x04, 0x0a
        /*006a*/ 	.short	(.L_19 - .L_18)
	.align		4
.L_18:
        /*006c*/ 	.word	index@(.nv.constant0._Z14compute_kernelPKfS0_Pfi)
        /*0070*/ 	.short	0x0380
        /*0072*/ 	.short	0x001c


	//----- nvinfo : EIATTR_SW_WAR
	.align		4
.L_19:
        /*0074*/ 	.byte	0x04, 0x36
        /*0076*/ 	.short	(.L_21 - .L_20)
.L_20:
        /*0078*/ 	.word	0x00000008
.L_21:


//--------------------- .nv.callgraph             --------------------------
	.section	.nv.callgraph,"",@"SHT_CUDA_CALLGRAPH"
	.align	4
	.sectionentsize	8
	.align		4
        /*0000*/ 	.word	0x00000000
	.align		4
        /*0004*/ 	.word	0xffffffff
	.align		4
        /*0008*/ 	.word	0x00000000
	.align		4
        /*000c*/ 	.word	0xfffffffe
	.align		4
        /*0010*/ 	.word	0x00000000
	.align		4
        /*0014*/ 	.word	0xfffffffd
	.align		4
        /*0018*/ 	.word	0x00000000
	.align		4
        /*001c*/ 	.word	0xfffffffc


//--------------------- .text._Z14compute_kernelPKfS0_Pfi --------------------------
	.section	.text._Z14compute_kernelPKfS0_Pfi,"ax",@progbits
	.align	128
        .global         _Z14compute_kernelPKfS0_Pfi
        .type           _Z14compute_kernelPKfS0_Pfi,@function
        .size           _Z14compute_kernelPKfS0_Pfi,(.L_x_1 - _Z14compute_kernelPKfS0_Pfi)
        .other          _Z14compute_kernelPKfS0_Pfi,@"STO_CUDA_ENTRY STV_DEFAULT"
_Z14compute_kernelPKfS0_Pfi:
.text._Z14compute_kernelPKfS0_Pfi:
[----:B------:R-:W-:Y:S01]  /*0000*/  LDC R1, c[0x0][0x37c] ;  /* 0x0000df00ff017b82 */ /* 0x000fe20000000800 */
[----:B------:R-:W0:Y:S07]  /*0010*/  S2R R0, SR_TID.X ;  /* 0x0000000000007919 */ /* 0x000e2e0000002100 */
[----:B------:R-:W0:Y:S01]  /*0020*/  S2UR UR4, SR_CTAID.X ;  /* 0x00000000000479c3 */ /* 0x000e220000002500 */
[----:B------:R-:W1:Y:S07]  /*0030*/  LDCU UR5, c[0x0][0x398] ;  /* 0x00007300ff0577ac */ /* 0x000e6e0008000800 */
[----:B------:R-:W0:Y:S02]  /*0040*/  LDC R9, c[0x0][0x360] ;  /* 0x0000d800ff097b82 */ /* 0x000e240000000800 */
[----:B0-----:R-:W-:-:S05]  /*0050*/  IMAD R9, R9, UR4, R0 ;  /* 0x0000000409097c24 */ /* 0x001fca000f8e0200 */
[----:B-1----:R-:W-:-:S13]  /*0060*/  ISETP.GE.AND P0, PT, R9, UR5, PT ;  /* 0x0000000509007c0c */ /* 0x002fda000bf06270 */
[----:B------:R-:W-:Y:S05]  /*0070*/  @P0 EXIT ;  /* 0x000000000000094d */ /* 0x000fea0003800000 */
[----:B------:R-:W0:Y:S01]  /*0080*/  LDC.64 R2, c[0x0][0x380] ;  /* 0x0000e000ff027b82 */ /* 0x000e220000000a00 */
[----:B------:R-:W1:Y:S07]  /*0090*/  LDCU.64 UR4, c[0x0][0x358] ;  /* 0x00006b00ff0477ac */ /* 0x000e6e0008000a00 */
[----:B------:R-:W2:Y:S08]  /*00a0*/  LDC.64 R4, c[0x0][0x388] ;  /* 0x0000e200ff047b82 */ /* 0x000eb00000000a00 */
[----:B------:R-:W3:Y:S01]  /*00b0*/  LDC.64 R6, c[0x0][0x390] ;  /* 0x0000e400ff067b82 */ /* 0x000ee20000000a00 */
[----:B0-----:R-:W-:-:S06]  /*00c0*/  IMAD.WIDE R2, R9, 0x4, R2 ;  /* 0x0000000409027825 */ /* 0x001fcc00078e0202 */
[----:B-1----:R-:W4:Y:S01]  /*00d0*/  LDG.E R2, desc[UR4][R2.64] ;  /* 0x0000000402027981 */ /* 0x002f22000c1e1900 */
[----:B--2---:R-:W-:-:S06]  /*00e0*/  IMAD.WIDE R4, R9, 0x4, R4 ;  /* 0x0000000409047825 */ /* 0x004fcc00078e0204 */
[----:B------:R-:W4:Y:S01]  /*00f0*/  LDG.E R4, desc[UR4][R4.64] ;  /* 0x0000000404047981 */ /* 0x000f22000c1e1900 */
[----:B------:R-:W-:-:S04]  /*0100*/  LOP3.LUT R0, R9, 0x1, RZ, 0xc, !PT ;  /* 0x0000000109007812 */ /* 0x000fc800078e0cff */
[----:B------:R-:W-:Y:S01]  /*0110*/  I2FP.F32.U32 R11, R0 ;  /* 0x00000000000b7245 */ /* 0x000fe20000201000 */
[----:B---3--:R-:W-:-:S04]  /*0120*/  IMAD.WIDE R6, R9, 0x4, R6 ;  /* 0x0000000409067825 */ /* 0x008fc800078e0206 */
[----:B----4-:R-:W-:-:S05]  /*0130*/  FFMA R11, R11, R4, R2 ;  /* 0x000000040b0b7223 */ /* 0x010fca0000000002 */
[----:B------:R-:W-:Y:S01]  /*0140*/  STG.E desc[UR4][R6.64], R11 ;  /* 0x0000000b06007986 */ /* 0x000fe2000c101904 */
[----:B------:R-:W-:Y:S05]  /*0150*/  EXIT ;  /* 0x000000000000794d */ /* 0x000fea0003800000 */
.L_x_0:
[----:B------:R-:W-:-:S00]  /*0160*/  BRA `(.L_x_0) ;  /* 0xfffffffc00fc7947 */ /* 0x000fc0000383ffff */
[----:B------:R-:W-:-:S00]  /*0170*/  NOP ;  /* 0x0000000000007918 */ /* 0x000fc00000000000 */
        /* <DEDUP_REMOVED lines=8> */
.L_x_1:


//--------------------- .nv.shared.reserved.0     --------------------------
	.section	.nv.shared.reserved.0,"aw",@nobits
	.weak		__nv_reservedSMEM_offset_0_alias
	.size		__nv_reservedSMEM_offset_0_alias, 0, 64
	.other		__nv_reservedSMEM_offset_0_alias,@"STO_CUDA_RESERVED_SHARED STV_DEFAULT"
__nv_reservedSMEM_offset_0_alias:
	.zero		0
	.zero		64


//--------------------- .nv.constant0._Z14compute_kernelPKfS0_Pfi --------------------------
	.section	.nv.constant0._Z14compute_kernelPKfS0_Pfi,"a",@progbits
	.sectionflags	@""
	.align	4
.nv.constant0._Z14compute_kernelPKfS0_Pfi:
	.zero		924


//--------------------- SYMBOLS --------------------------

	.type		.nv.reservedSmem.offset0,@object
	.size		.nv.reservedSmem.offset0,0x4
